//
// Generated by NVIDIA NVVM Compiler
//
// Compiler Build ID: CL-36424714
// Cuda compilation tools, release 13.0, V13.0.88
// Based on NVVM 20.0.0
//

.version 9.0
.target sm_100
.address_size 64

	// .globl	main1

.visible .entry main1(
	.param .u64 .ptr .align 1 main1_param_0,
	.param .u64 .ptr .align 1 main1_param_1,
	.param .u64 .ptr .align 1 main1_param_2,
	.param .u64 .ptr .align 1 main1_param_3,
	.param .u64 .ptr .align 1 main1_param_4,
	.param .u64 .ptr .align 1 main1_param_5,
	.param .u64 .ptr .align 1 main1_param_6,
	.param .u64 .ptr .align 1 main1_param_7,
	.param .u64 .ptr .align 1 main1_param_8,
	.param .u64 .ptr .align 1 main1_param_9
)
{
	.reg .b32 	%r<8>;
	.reg .b64 	%rd<11>;

	ld.param.u64 	%rd1, [main1_param_0];
	ld.param.u64 	%rd2, [main1_param_4];
	ld.param.u64 	%rd3, [main1_param_7];
	cvta.to.global.u64 	%rd4, %rd2;
	cvta.to.global.u64 	%rd5, %rd3;
	cvta.to.global.u64 	%rd6, %rd1;
	mov.u32 	%r1, %ctaid.x;
	mov.u32 	%r2, %ntid.x;
	mov.u32 	%r3, %tid.x;
	mad.lo.s32 	%r4, %r1, %r2, %r3;
	mul.wide.s32 	%rd7, %r4, 4;
	add.s64 	%rd8, %rd6, %rd7;
	ld.global.u32 	%r5, [%rd8];
	add.s64 	%rd9, %rd5, %rd7;
	ld.global.u32 	%r6, [%rd9];
	mul.lo.s32 	%r7, %r6, %r5;
	add.s64 	%rd10, %rd4, %rd7;
	st.global.u32 	[%rd10], %r7;
	ret;

}


// ===== COMPILED SASS (sm_100) =====

	.target	sm_100

	.elftype	@"ET_EXEC"


//--------------------- .note.nv.tkinfo           --------------------------
	.section	.note.nv.tkinfo,"",@"SHT_NOTE"
	.sectionflags	@"SHF_NOTE_NV_TKINFO"
	.tkinfo
        /*0018*/ 	.word	0x00000002
        /*0030*/ 	.string	""
        /*0030*/ 	.string	"ptxas"
        /*0030*/ 	.string	"Cuda compilation tools, release 13.0, V13.0.88"
        /*0030*/ 	.string	"Build cuda_13.0.r13.0/compiler.36424714_0"
        /*0030*/ 	.string	"-arch sm_100 -m 64 "



//--------------------- .note.nv.cuinfo           --------------------------
	.section	.note.nv.cuinfo,"",@"SHT_NOTE"
	.sectionflags	@"SHF_NOTE_NV_CUINFO"
        /*0018*/ 	.short	0x0002
        /*001a*/ 	.short	0x0064
        /*001c*/ 	.short	0x0082
	.zero		2


//--------------------- .nv.info                  --------------------------
	.section	.nv.info,"",@"SHT_CUDA_INFO"
	.align	4


	//----- nvinfo : EIATTR_REGCOUNT
	.align		4
        /*0000*/ 	.byte	0x04, 0x2f
        /*0002*/ 	.short	(.L_1 - .L_0)
	.align		4
.L_0:
        /*0004*/ 	.word	index@(main1)
        /*0008*/ 	.word	0x0000000c


	//----- nvinfo : EIATTR_FRAME_SIZE
	.align		4
.L_1:
        /*000c*/ 	.byte	0x04, 0x11
        /*000e*/ 	.short	(.L_3 - .L_2)
	.align		4
.L_2:
        /*0010*/ 	.word	index@(main1)
        /*0014*/ 	.word	0x00000000


	//----- nvinfo : EIATTR_MIN_STACK_SIZE
	.align		4
.L_3:
        /*0018*/ 	.byte	0x04, 0x12
        /*001a*/ 	.short	(.L_5 - .L_4)
	.align		4
.L_4:
        /*001c*/ 	.word	index@(main1)
        /*0020*/ 	.word	0x00000000
.L_5:


//--------------------- .nv.compat                --------------------------
	.section	.nv.compat,"",@"SHT_CUDA_COMPAT_INFO"
	.align	4
        /*0000*/ 	.byte	0x02, 0x09, 0x00, 0x00, 0x02, 0x02, 0x01, 0x00, 0x02, 0x05, 0x05, 0x00, 0x03, 0x07, 0x01, 0x01
        /*0010*/ 	.byte	0x02, 0x03, 0x00, 0x00, 0x02, 0x06, 0x01, 0x00, 0x04, 0x0b, 0x08, 0x00, 0x09, 0x00, 0x00, 0x00
        /*0020*/ 	.byte	0x00, 0x00, 0x00, 0x00


//--------------------- .nv.info.main1            --------------------------
	.section	.nv.info.main1,"",@"SHT_CUDA_INFO"
	.sectionflags	@""
	.align	4


	//----- nvinfo : EIATTR_CUDA_API_VERSION
	.align		4
        /*0000*/ 	.byte	0x04, 0x37
        /*0002*/ 	.short	(.L_7 - .L_6)
.L_6:
        /*0004*/ 	.word	0x00000082


	//----- nvinfo : EIATTR_KPARAM_INFO
	.align		4
.L_7:
        /*0008*/ 	.byte	0x04, 0x17
        /*000a*/ 	.short	(.L_9 - .L_8)
.L_8:
        /*000c*/ 	.word	0x00000000
        /*0010*/ 	.short	0x0009
        /*0012*/ 	.short	0x0048
        /*0014*/ 	.byte	0x00, 0xf5, 0x21, 0x00


	//----- nvinfo : EIATTR_KPARAM_INFO
	.align		4
.L_9:
        /*0018*/ 	.byte	0x04, 0x17
        /*001a*/ 	.short	(.L_11 - .L_10)
.L_10:
        /*001c*/ 	.word	0x00000000
        /*0020*/ 	.short	0x0008
        /*0022*/ 	.short	0x0040
        /*0024*/ 	.byte	0x00, 0xf5, 0x21, 0x00


	//----- nvinfo : EIATTR_KPARAM_INFO
	.align		4
.L_11:
        /*0028*/ 	.byte	0x04, 0x17
        /*002a*/ 	.short	(.L_13 - .L_12)
.L_12:
        /*002c*/ 	.word	0x00000000
        /*0030*/ 	.short	0x0007
        /*0032*/ 	.short	0x0038
        /*0034*/ 	.byte	0x00, 0xf5, 0x21, 0x00


	//----- nvinfo : EIATTR_KPARAM_INFO
	.align		4
.L_13:
        /*0038*/ 	.byte	0x04, 0x17
        /*003a*/ 	.short	(.L_15 - .L_14)
.L_14:
        /*003c*/ 	.word	0x00000000
        /*0040*/ 	.short	0x0006
        /*0042*/ 	.short	0x0030
        /*0044*/ 	.byte	0x00, 0xf5, 0x21, 0x00


	//----- nvinfo : EIATTR_KPARAM_INFO
	.align		4
.L_15:
        /*0048*/ 	.byte	0x04, 0x17
        /*004a*/ 	.short	(.L_17 - .L_16)
.L_16:
        /*004c*/ 	.word	0x00000000
        /*0050*/ 	.short	0x0005
        /*0052*/ 	.short	0x0028
        /*0054*/ 	.byte	0x00, 0xf5, 0x21, 0x00


	//----- nvinfo : EIATTR_KPARAM_INFO
	.align		4
.L_17:
        /*0058*/ 	.byte	0x04, 0x17
        /*005a*/ 	.short	(.L_19 - .L_18)
.L_18:
        /*005c*/ 	.word	0x00000000
        /*0060*/ 	.short	0x0004
        /*0062*/ 	.short	0x0020
        /*0064*/ 	.byte	0x00, 0xf5, 0x21, 0x00


	//----- nvinfo : EIATTR_KPARAM_INFO
	.align		4
.L_19:
        /*0068*/ 	.byte	0x04, 0x17
        /*006a*/ 	.short	(.L_21 - .L_20)
.L_20:
        /*006c*/ 	.word	0x00000000
        /*0070*/ 	.short	0x0003
        /*0072*/ 	.short	0x0018
        /*0074*/ 	.byte	0x00, 0xf5, 0x21, 0x00


	//----- nvinfo : EIATTR_KPARAM_INFO
	.align		4
.L_21:
        /*0078*/ 	.byte	0x04, 0x17
        /*007a*/ 	.short	(.L_23 - .L_22)
.L_22:
        /*007c*/ 	.word	0x00000000
        /*0080*/ 	.short	0x0002
        /*0082*/ 	.short	0x0010
        /*0084*/ 	.byte	0x00, 0xf5, 0x21, 0x00


	//----- nvinfo : EIATTR_KPARAM_INFO
	.align		4
.L_23:
        /*0088*/ 	.byte	0x04, 0x17
        /*008a*/ 	.short	(.L_25 - .L_24)
.L_24:
        /*008c*/ 	.word	0x00000000
        /*0090*/ 	.short	0x0001
        /*0092*/ 	.short	0x0008
        /*0094*/ 	.byte	0x00, 0xf5, 0x21, 0x00


	//----- nvinfo : EIATTR_KPARAM_INFO
	.align		4
.L_25:
        /*0098*/ 	.byte	0x04, 0x17
        /*009a*/ 	.short	(.L_27 - .L_26)
.L_26:
        /*009c*/ 	.word	0x00000000
        /*00a0*/ 	.short	0x0000
        /*00a2*/ 	.short	0x0000
        /*00a4*/ 	.byte	0x00, 0xf5, 0x21, 0x00


	//----- nvinfo : EIATTR_SPARSE_MMA_MASK
	.align		4
.L_27:
        /*00a8*/ 	.byte	0x03, 0x50
        /*00aa*/ 	.short	0x0000


	//----- nvinfo : EIATTR_MAXREG_COUNT
	.align		4
        /*00ac*/ 	.byte	0x03, 0x1b
        /*00ae*/ 	.short	0x00ff


	//----- nvinfo : EIATTR_MERCURY_ISA_VERSION
	.align		4
        /*00b0*/ 	.byte	0x03, 0x5f
        /*00b2*/ 	.short	0x0101


	//----- nvinfo : EIATTR_VRC_CTA_INIT_COUNT
	.align		4
        /*00b4*/ 	.byte	0x02, 0x4a
	.zero		1
	.zero		1


	//----- nvinfo : EIATTR_EXIT_INSTR_OFFSETS
	.align		4
        /*00b8*/ 	.byte	0x04, 0x1c
        /*00ba*/ 	.short	(.L_29 - .L_28)


	//   ....[0]....
.L_28:
        /*00bc*/ 	.word	0x00000100


	//----- nvinfo : EIATTR_CBANK_PARAM_SIZE
	.align		4
.L_29:
        /*00c0*/ 	.byte	0x03, 0x19
        /*00c2*/ 	.short	0x0050


	//----- nvinfo : EIATTR_PARAM_CBANK
	.align		4
        /*00c4*/ 	.byte	0x04, 0x0a
        /*00c6*/ 	.short	(.L_31 - .L_30)
	.align		4
.L_30:
        /*00c8*/ 	.word	index@(.nv.constant0.main1)
        /*00cc*/ 	.short	0x0380
        /*00ce*/ 	.short	0x0050


	//----- nvinfo : EIATTR_SW_WAR
	.align		4
.L_31:
        /*00d0*/ 	.byte	0x04, 0x36
        /*00d2*/ 	.short	(.L_33 - .L_32)
.L_32:
        /*00d4*/ 	.word	0x00000008
.L_33:


//--------------------- .nv.callgraph             --------------------------
	.section	.nv.callgraph,"",@"SHT_CUDA_CALLGRAPH"
	.align	4
	.sectionentsize	8
	.align		4
        /*0000*/ 	.word	0x00000000
	.align		4
        /*0004*/ 	.word	0xffffffff
	.align		4
        /*0008*/ 	.word	0x00000000
	.align		4
        /*000c*/ 	.word	0xfffffffe
	.align		4
        /*0010*/ 	.word	0x00000000
	.align		4
        /*0014*/ 	.word	0xfffffffd
	.align		4
        /*0018*/ 	.word	0x00000000
	.align		4
        /*001c*/ 	.word	0xfffffffc


//--------------------- .text.main1               --------------------------
	.section	.text.main1,"ax",@progbits
	.align	128
        .global         main1
        .type           main1,@function
        .size           main1,(.L_x_1 - main1)
        .other          main1,@"STO_CUDA_ENTRY STV_DEFAULT"
main1:
.text.main1:
[----:B------:R-:W-:Y:S01]  /*0000*/  LDC R1, c[0x0][0x37c] ;  /* 0x0000df00ff017b82 */ /* 0x000fe20000000800 */
[----:B------:R-:W0:Y:S07]  /*0010*/  S2R R0, SR_TID.X ;  /* 0x0000000000007919 */ /* 0x000e2e0000002100 */
[----:B------:R-:W0:Y:S01]  /*0020*/  S2UR UR6, SR_CTAID.X ;  /* 0x00000000000679c3 */ /* 0x000e220000002500 */
[----:B------:R-:W1:Y:S07]  /*0030*/  LDCU.64 UR4, c[0x0][0x358] ;  /* 0x00006b00ff0477ac */ /* 0x000e6e0008000a00 */
[----:B------:R-:W0:Y:S08]  /*0040*/  LDC R9, c[0x0][0x360] ;  /* 0x0000d800ff097b82 */ /* 0x000e300000000800 */
[----:B------:R-:W2:Y:S08]  /*0050*/  LDC.64 R2, c[0x0][0x380] ;  /* 0x0000e000ff027b82 */ /* 0x000eb00000000a00 */
[----:B------:R-:W3:Y:S01]  /*0060*/  LDC.64 R4, c[0x0][0x3b8] ;  /* 0x0000ee00ff047b82 */ /* 0x000ee20000000a00 */
[----:B0-----:R-:W-:-:S07]  /*0070*/  IMAD R9, R9, UR6, R0 ;  /* 0x0000000609097c24 */ /* 0x001fce000f8e0200 */
[----:B------:R-:W0:Y:S01]  /*0080*/  LDC.64 R6, c[0x0][0x3a0] ;  /* 0x0000e800ff067b82 */ /* 0x000e220000000a00 */
[----:B--2---:R-:W-:-:S06]  /*0090*/  IMAD.WIDE R2, R9, 0x4, R2 ;  /* 0x0000000409027825 */ /* 0x004fcc00078e0202 */
[----:B-1----:R-:W2:Y:S01]  /*00a0*/  LDG.E R2, desc[UR4][R2.64] ;  /* 0x0000000402027981 */ /* 0x002ea2000c1e1900 */
[----:B---3--:R-:W-:-:S06]  /*00b0*/  IMAD.WIDE R4, R9, 0x4, R4 ;  /* 0x0000000409047825 */ /* 0x008fcc00078e0204 */
[----:B------:R-:W2:Y:S01]  /*00c0*/  LDG.E R5, desc[UR4][R4.64] ;  /* 0x0000000404057981 */ /* 0x000ea2000c1e1900 */
[----:B0-----:R-:W-:-:S04]  /*00d0*/  IMAD.WIDE R6, R9, 0x4, R6 ;  /* 0x0000000409067825 */ /* 0x001fc800078e0206 */
[----:B--2---:R-:W-:-:S05]  /*00e0*/  IMAD R9, R2, R5, RZ ;  /* 0x0000000502097224 */ /* 0x004fca00078e02ff */
[----:B------:R-:W-:Y:S01]  /*00f0*/  STG.E desc[UR4][R6.64], R9 ;  /* 0x0000000906007986 */ /* 0x000fe2000c101904 */
[----:B------:R-:W-:Y:S05]  /*0100*/  EXIT ;  /* 0x000000000000794d */ /* 0x000fea0003800000 */
.L_x_0:
[----:B------:R-:W-:-:S00]  /*0110*/  BRA `(.L_x_0) ;  /* 0xfffffffc00fc7947 */ /* 0x000fc0000383ffff */
[----:B------:R-:W-:-:S00]  /*0120*/  NOP ;  /* 0x0000000000007918 */ /* 0x000fc00000000000 */
        /* <DEDUP_REMOVED lines=13> */
.L_x_1:


//--------------------- .nv.shared.reserved.0     --------------------------
	.section	.nv.shared.reserved.0,"aw",@nobits
	.weak		__nv_reservedSMEM_offset_0_alias
	.size		__nv_reservedSMEM_offset_0_alias, 0, 64
	.other		__nv_reservedSMEM_offset_0_alias,@"STO_CUDA_RESERVED_SHARED STV_DEFAULT"
__nv_reservedSMEM_offset_0_alias:
	.zero		0
	.zero		64


//--------------------- .nv.constant0.main1       --------------------------
	.section	.nv.constant0.main1,"a",@progbits
	.sectionflags	@""
	.align	4
.nv.constant0.main1:
	.zero		976


//--------------------- SYMBOLS --------------------------

	.type		.nv.reservedSmem.offset0,@object
	.size		.nv.reservedSmem.offset0,0x4
